//
// Generated by NVIDIA NVVM Compiler
//
// Compiler Build ID: CL-36424714
// Cuda compilation tools, release 13.0, V13.0.88
// Based on NVVM 20.0.0
//

.version 9.0
.target sm_100
.address_size 64

	// .globl	_Z7mat_mulPKfS0_Pfi

.visible .entry _Z7mat_mulPKfS0_Pfi(
	.param .u64 .ptr .align 1 _Z7mat_mulPKfS0_Pfi_param_0,
	.param .u64 .ptr .align 1 _Z7mat_mulPKfS0_Pfi_param_1,
	.param .u64 .ptr .align 1 _Z7mat_mulPKfS0_Pfi_param_2,
	.param .u32 _Z7mat_mulPKfS0_Pfi_param_3
)
{
	.reg .pred 	%p<10>;
	.reg .b32 	%r<40>;
	.reg .b32 	%f<67>;
	.reg .b64 	%rd<67>;

	ld.param.u64 	%rd14, [_Z7mat_mulPKfS0_Pfi_param_0];
	ld.param.u64 	%rd15, [_Z7mat_mulPKfS0_Pfi_param_1];
	ld.param.u32 	%r18, [_Z7mat_mulPKfS0_Pfi_param_3];
	cvta.to.global.u64 	%rd1, %rd15;
	cvta.to.global.u64 	%rd2, %rd14;
	mov.u32 	%r19, %ctaid.y;
	mov.u32 	%r20, %ntid.y;
	mov.u32 	%r21, %tid.y;
	mad.lo.s32 	%r1, %r19, %r20, %r21;
	mov.u32 	%r22, %ctaid.x;
	mov.u32 	%r23, %ntid.x;
	mov.u32 	%r24, %tid.x;
	mad.lo.s32 	%r2, %r22, %r23, %r24;
	max.s32 	%r25, %r1, %r2;
	setp.ge.s32 	%p1, %r25, %r18;
	@%p1 bra 	$L__BB0_13;
	mul.lo.s32 	%r3, %r18, %r1;
	and.b32  	%r4, %r18, 7;
	setp.lt.u32 	%p2, %r18, 8;
	mov.f32 	%f66, 0f00000000;
	mov.b32 	%r38, 0;
	@%p2 bra 	$L__BB0_4;
	and.b32  	%r38, %r18, 2147483640;
	neg.s32 	%r36, %r38;
	mul.wide.s32 	%rd16, %r18, 4;
	add.s64 	%rd3, %rd1, %rd16;
	shl.b32 	%r7, %r18, 3;
	mul.wide.s32 	%rd17, %r18, 8;
	add.s64 	%rd4, %rd1, %rd17;
	mul.wide.s32 	%rd18, %r18, 12;
	add.s64 	%rd5, %rd1, %rd18;
	mul.wide.s32 	%rd19, %r18, 16;
	add.s64 	%rd6, %rd1, %rd19;
	mul.wide.s32 	%rd20, %r18, 20;
	add.s64 	%rd7, %rd1, %rd20;
	mul.wide.s32 	%rd21, %r18, 24;
	add.s64 	%rd8, %rd1, %rd21;
	mul.wide.s32 	%rd22, %r18, 28;
	add.s64 	%rd9, %rd1, %rd22;
	mul.wide.u32 	%rd23, %r3, 4;
	add.s64 	%rd24, %rd23, %rd2;
	add.s64 	%rd66, %rd24, 16;
	mov.f32 	%f66, 0f00000000;
	mov.u32 	%r35, %r2;
$L__BB0_3:
	.pragma "nounroll";
	mul.wide.s32 	%rd25, %r35, 4;
	add.s64 	%rd26, %rd3, %rd25;
	add.s64 	%rd27, %rd4, %rd25;
	add.s64 	%rd28, %rd5, %rd25;
	add.s64 	%rd29, %rd6, %rd25;
	add.s64 	%rd30, %rd7, %rd25;
	add.s64 	%rd31, %rd8, %rd25;
	add.s64 	%rd32, %rd9, %rd25;
	add.s64 	%rd33, %rd1, %rd25;
	ld.global.f32 	%f16, [%rd66+-16];
	ld.global.f32 	%f17, [%rd33];
	fma.rn.f32 	%f18, %f16, %f17, %f66;
	ld.global.f32 	%f19, [%rd66+-12];
	ld.global.f32 	%f20, [%rd26];
	fma.rn.f32 	%f21, %f19, %f20, %f18;
	ld.global.f32 	%f22, [%rd66+-8];
	ld.global.f32 	%f23, [%rd27];
	fma.rn.f32 	%f24, %f22, %f23, %f21;
	ld.global.f32 	%f25, [%rd66+-4];
	ld.global.f32 	%f26, [%rd28];
	fma.rn.f32 	%f27, %f25, %f26, %f24;
	ld.global.f32 	%f28, [%rd66];
	ld.global.f32 	%f29, [%rd29];
	fma.rn.f32 	%f30, %f28, %f29, %f27;
	ld.global.f32 	%f31, [%rd66+4];
	ld.global.f32 	%f32, [%rd30];
	fma.rn.f32 	%f33, %f31, %f32, %f30;
	ld.global.f32 	%f34, [%rd66+8];
	ld.global.f32 	%f35, [%rd31];
	fma.rn.f32 	%f36, %f34, %f35, %f33;
	ld.global.f32 	%f37, [%rd66+12];
	ld.global.f32 	%f38, [%rd32];
	fma.rn.f32 	%f66, %f37, %f38, %f36;
	add.s32 	%r36, %r36, 8;
	add.s32 	%r35, %r35, %r7;
	add.s64 	%rd66, %rd66, 32;
	setp.ne.s32 	%p3, %r36, 0;
	@%p3 bra 	$L__BB0_3;
$L__BB0_4:
	setp.eq.s32 	%p4, %r4, 0;
	@%p4 bra 	$L__BB0_12;
	and.b32  	%r13, %r18, 3;
	setp.lt.u32 	%p5, %r4, 4;
	@%p5 bra 	$L__BB0_7;
	add.s32 	%r27, %r38, %r3;
	mul.wide.u32 	%rd34, %r27, 4;
	add.s64 	%rd35, %rd2, %rd34;
	ld.global.f32 	%f40, [%rd35];
	mad.lo.s32 	%r28, %r38, %r18, %r2;
	mul.wide.s32 	%rd36, %r28, 4;
	add.s64 	%rd37, %rd1, %rd36;
	ld.global.f32 	%f41, [%rd37];
	fma.rn.f32 	%f42, %f40, %f41, %f66;
	cvt.u64.u32 	%rd38, %r3;
	cvt.u64.u32 	%rd39, %r38;
	add.s64 	%rd40, %rd39, %rd38;
	shl.b64 	%rd41, %rd40, 2;
	add.s64 	%rd42, %rd2, %rd41;
	ld.global.f32 	%f43, [%rd42+4];
	mul.wide.s32 	%rd43, %r18, 4;
	add.s64 	%rd44, %rd37, %rd43;
	ld.global.f32 	%f44, [%rd44];
	fma.rn.f32 	%f45, %f43, %f44, %f42;
	ld.global.f32 	%f46, [%rd42+8];
	add.s64 	%rd45, %rd44, %rd43;
	ld.global.f32 	%f47, [%rd45];
	fma.rn.f32 	%f48, %f46, %f47, %f45;
	ld.global.f32 	%f49, [%rd42+12];
	add.s64 	%rd46, %rd45, %rd43;
	ld.global.f32 	%f50, [%rd46];
	fma.rn.f32 	%f66, %f49, %f50, %f48;
	add.s32 	%r38, %r38, 4;
$L__BB0_7:
	setp.eq.s32 	%p6, %r13, 0;
	@%p6 bra 	$L__BB0_12;
	setp.eq.s32 	%p7, %r13, 1;
	@%p7 bra 	$L__BB0_10;
	add.s32 	%r29, %r38, %r3;
	mul.wide.u32 	%rd47, %r29, 4;
	add.s64 	%rd48, %rd2, %rd47;
	ld.global.f32 	%f52, [%rd48];
	mad.lo.s32 	%r30, %r38, %r18, %r2;
	mul.wide.s32 	%rd49, %r30, 4;
	add.s64 	%rd50, %rd1, %rd49;
	ld.global.f32 	%f53, [%rd50];
	fma.rn.f32 	%f54, %f52, %f53, %f66;
	cvt.u64.u32 	%rd51, %r3;
	cvt.u64.u32 	%rd52, %r38;
	add.s64 	%rd53, %rd52, %rd51;
	shl.b64 	%rd54, %rd53, 2;
	add.s64 	%rd55, %rd2, %rd54;
	ld.global.f32 	%f55, [%rd55+4];
	mul.wide.s32 	%rd56, %r18, 4;
	add.s64 	%rd57, %rd50, %rd56;
	ld.global.f32 	%f56, [%rd57];
	fma.rn.f32 	%f66, %f55, %f56, %f54;
	add.s32 	%r38, %r38, 2;
$L__BB0_10:
	and.b32  	%r31, %r18, 1;
	setp.eq.b32 	%p8, %r31, 1;
	not.pred 	%p9, %p8;
	@%p9 bra 	$L__BB0_12;
	add.s32 	%r32, %r38, %r3;
	mul.wide.u32 	%rd58, %r32, 4;
	add.s64 	%rd59, %rd2, %rd58;
	ld.global.f32 	%f57, [%rd59];
	mad.lo.s32 	%r33, %r38, %r18, %r2;
	mul.wide.s32 	%rd60, %r33, 4;
	add.s64 	%rd61, %rd1, %rd60;
	ld.global.f32 	%f58, [%rd61];
	fma.rn.f32 	%f66, %f57, %f58, %f66;
$L__BB0_12:
	ld.param.u64 	%rd65, [_Z7mat_mulPKfS0_Pfi_param_2];
	add.s32 	%r34, %r3, %r2;
	cvta.to.global.u64 	%rd62, %rd65;
	mul.wide.s32 	%rd63, %r34, 4;
	add.s64 	%rd64, %rd62, %rd63;
	st.global.f32 	[%rd64], %f66;
$L__BB0_13:
	ret;

}


// ===== COMPILED SASS (sm_100) =====

	.target	sm_100

	.elftype	@"ET_EXEC"


//--------------------- .note.nv.tkinfo           --------------------------
	.section	.note.nv.tkinfo,"",@"SHT_NOTE"
	.sectionflags	@"SHF_NOTE_NV_TKINFO"
	.tkinfo
        /*0018*/ 	.word	0x00000002
        /*0030*/ 	.string	""
        /*0030*/ 	.string	"ptxas"
        /*0030*/ 	.string	"Cuda compilation tools, release 13.0, V13.0.88"
        /*0030*/ 	.string	"Build cuda_13.0.r13.0/compiler.36424714_0"
        /*0030*/ 	.string	"-arch sm_100 -m 64 "



//--------------------- .note.nv.cuinfo           --------------------------
	.section	.note.nv.cuinfo,"",@"SHT_NOTE"
	.sectionflags	@"SHF_NOTE_NV_CUINFO"
        /*0018*/ 	.short	0x0002
        /*001a*/ 	.short	0x0064
        /*001c*/ 	.short	0x0082
	.zero		2


//--------------------- .nv.info                  --------------------------
	.section	.nv.info,"",@"SHT_CUDA_INFO"
	.align	4


	//----- nvinfo : EIATTR_REGCOUNT
	.align		4
        /*0000*/ 	.byte	0x04, 0x2f
        /*0002*/ 	.short	(.L_1 - .L_0)
	.align		4
.L_0:
        /*0004*/ 	.word	index@(_Z7mat_mulPKfS0_Pfi)
        /*0008*/ 	.word	0x0000001e


	//----- nvinfo : EIATTR_FRAME_SIZE
	.align		4
.L_1:
        /*000c*/ 	.byte	0x04, 0x11
        /*000e*/ 	.short	(.L_3 - .L_2)
	.align		4
.L_2:
        /*0010*/ 	.word	index@(_Z7mat_mulPKfS0_Pfi)
        /*0014*/ 	.word	0x00000000


	//----- nvinfo : EIATTR_MIN_STACK_SIZE
	.align		4
.L_3:
        /*0018*/ 	.byte	0x04, 0x12
        /*001a*/ 	.short	(.L_5 - .L_4)
	.align		4
.L_4:
        /*001c*/ 	.word	index@(_Z7mat_mulPKfS0_Pfi)
        /*0020*/ 	.word	0x00000000
.L_5:


//--------------------- .nv.compat                --------------------------
	.section	.nv.compat,"",@"SHT_CUDA_COMPAT_INFO"
	.align	4
        /*0000*/ 	.byte	0x02, 0x09, 0x00, 0x00, 0x02, 0x02, 0x01, 0x00, 0x02, 0x05, 0x05, 0x00, 0x03, 0x07, 0x01, 0x01
        /*0010*/ 	.byte	0x02, 0x03, 0x00, 0x00, 0x02, 0x06, 0x01, 0x00, 0x04, 0x0b, 0x08, 0x00, 0x09, 0x00, 0x00, 0x00
        /*0020*/ 	.byte	0x00, 0x00, 0x00, 0x00


//--------------------- .nv.info._Z7mat_mulPKfS0_Pfi --------------------------
	.section	.nv.info._Z7mat_mulPKfS0_Pfi,"",@"SHT_CUDA_INFO"
	.sectionflags	@""
	.align	4


	//----- nvinfo : EIATTR_CUDA_API_VERSION
	.align		4
        /*0000*/ 	.byte	0x04, 0x37
        /*0002*/ 	.short	(.L_7 - .L_6)
.L_6:
        /*0004*/ 	.word	0x00000082


	//----- nvinfo : EIATTR_KPARAM_INFO
	.align		4
.L_7:
        /*0008*/ 	.byte	0x04, 0x17
        /*000a*/ 	.short	(.L_9 - .L_8)
.L_8:
        /*000c*/ 	.word	0x00000000
        /*0010*/ 	.short	0x0003
        /*0012*/ 	.short	0x0018
        /*0014*/ 	.byte	0x00, 0xf0, 0x11, 0x00


	//----- nvinfo : EIATTR_KPARAM_INFO
	.align		4
.L_9:
        /*0018*/ 	.byte	0x04, 0x17
        /*001a*/ 	.short	(.L_11 - .L_10)
.L_10:
        /*001c*/ 	.word	0x00000000
        /*0020*/ 	.short	0x0002
        /*0022*/ 	.short	0x0010
        /*0024*/ 	.byte	0x00, 0xf5, 0x21, 0x00


	//----- nvinfo : EIATTR_KPARAM_INFO
	.align		4
.L_11:
        /*0028*/ 	.byte	0x04, 0x17
        /*002a*/ 	.short	(.L_13 - .L_12)
.L_12:
        /*002c*/ 	.word	0x00000000
        /*0030*/ 	.short	0x0001
        /*0032*/ 	.short	0x0008
        /*0034*/ 	.byte	0x00, 0xf5, 0x21, 0x00


	//----- nvinfo : EIATTR_KPARAM_INFO
	.align		4
.L_13:
        /*0038*/ 	.byte	0x04, 0x17
        /*003a*/ 	.short	(.L_15 - .L_14)
.L_14:
        /*003c*/ 	.word	0x00000000
        /*0040*/ 	.short	0x0000
        /*0042*/ 	.short	0x0000
        /*0044*/ 	.byte	0x00, 0xf5, 0x21, 0x00


	//----- nvinfo : EIATTR_SPARSE_MMA_MASK
	.align		4
.L_15:
        /*0048*/ 	.byte	0x03, 0x50
        /*004a*/ 	.short	0x0000


	//----- nvinfo : EIATTR_MAXREG_COUNT
	.align		4
        /*004c*/ 	.byte	0x03, 0x1b
        /*004e*/ 	.short	0x00ff


	//----- nvinfo : EIATTR_MERCURY_ISA_VERSION
	.align		4
        /*0050*/ 	.byte	0x03, 0x5f
        /*0052*/ 	.short	0x0101


	//----- nvinfo : EIATTR_VRC_CTA_INIT_COUNT
	.align		4
        /*0054*/ 	.byte	0x02, 0x4a
	.zero		1
	.zero		1


	//----- nvinfo : EIATTR_EXIT_INSTR_OFFSETS
	.align		4
        /*0058*/ 	.byte	0x04, 0x1c
        /*005a*/ 	.short	(.L_17 - .L_16)


	//   ....[0]....
.L_16:
        /*005c*/ 	.word	0x000000c0


	//   ....[1]....
        /*0060*/ 	.word	0x00000a90


	//----- nvinfo : EIATTR_CBANK_PARAM_SIZE
	.align		4
.L_17:
        /*0064*/ 	.byte	0x03, 0x19
        /*0066*/ 	.short	0x001c


	//----- nvinfo : EIATTR_PARAM_CBANK
	.align		4
        /*0068*/ 	.byte	0x04, 0x0a
        /*006a*/ 	.short	(.L_19 - .L_18)
	.align		4
.L_18:
        /*006c*/ 	.word	index@(.nv.constant0._Z7mat_mulPKfS0_Pfi)
        /*0070*/ 	.short	0x0380
        /*0072*/ 	.short	0x001c


	//----- nvinfo : EIATTR_SW_WAR
	.align		4
.L_19:
        /*0074*/ 	.byte	0x04, 0x36
        /*0076*/ 	.short	(.L_21 - .L_20)
.L_20:
        /*0078*/ 	.word	0x00000008
.L_21:


//--------------------- .nv.callgraph             --------------------------
	.section	.nv.callgraph,"",@"SHT_CUDA_CALLGRAPH"
	.align	4
	.sectionentsize	8
	.align		4
        /*0000*/ 	.word	0x00000000
	.align		4
        /*0004*/ 	.word	0xffffffff
	.align		4
        /*0008*/ 	.word	0x00000000
	.align		4
        /*000c*/ 	.word	0xfffffffe
	.align		4
        /*0010*/ 	.word	0x00000000
	.align		4
        /*0014*/ 	.word	0xfffffffd
	.align		4
        /*0018*/ 	.word	0x00000000
	.align		4
        /*001c*/ 	.word	0xfffffffc


//--------------------- .text._Z7mat_mulPKfS0_Pfi --------------------------
	.section	.text._Z7mat_mulPKfS0_Pfi,"ax",@progbits
	.align	128
        .global         _Z7mat_mulPKfS0_Pfi
        .type           _Z7mat_mulPKfS0_Pfi,@function
        .size           _Z7mat_mulPKfS0_Pfi,(.L_x_5 - _Z7mat_mulPKfS0_Pfi)
        .other          _Z7mat_mulPKfS0_Pfi,@"STO_CUDA_ENTRY STV_DEFAULT"
_Z7mat_mulPKfS0_Pfi:
.text._Z7mat_mulPKfS0_Pfi:
[----:B------:R-:W-:Y:S01]  /*0000*/  LDC R1, c[0x0][0x37c] ;  /* 0x0000df00ff017b82 */ /* 0x000fe20000000800 */
[----:B------:R-:W0:Y:S07]  /*0010*/  S2R R0, SR_TID.Y ;  /* 0x0000000000007919 */ /* 0x000e2e0000002200 */
[----:B------:R-:W0:Y:S01]  /*0020*/  S2UR UR4, SR_CTAID.Y ;  /* 0x00000000000479c3 */ /* 0x000e220000002600 */
[----:B------:R-:W1:Y:S01]  /*0030*/  LDCU UR20, c[0x0][0x398] ;  /* 0x00007300ff1477ac */ /* 0x000e620008000800 */
[----:B------:R-:W2:Y:S06]  /*0040*/  S2R R3, SR_TID.X ;  /* 0x0000000000037919 */ /* 0x000eac0000002100 */
[----:B------:R-:W0:Y:S08]  /*0050*/  LDC R13, c[0x0][0x364] ;  /* 0x0000d900ff0d7b82 */ /* 0x000e300000000800 */
[----:B------:R-:W2:Y:S08]  /*0060*/  S2UR UR5, SR_CTAID.X ;  /* 0x00000000000579c3 */ /* 0x000eb00000002500 */
[----:B------:R-:W2:Y:S01]  /*0070*/  LDC R2, c[0x0][0x360] ;  /* 0x0000d800ff027b82 */ /* 0x000ea20000000800 */
[----:B0-----:R-:W-:-:S02]  /*0080*/  IMAD R13, R13, UR4, R0 ;  /* 0x000000040d0d7c24 */ /* 0x001fc4000f8e0200 */
[----:B--2---:R-:W-:-:S05]  /*0090*/  IMAD R0, R2, UR5, R3 ;  /* 0x0000000502007c24 */ /* 0x004fca000f8e0203 */
[----:B------:R-:W-:-:S04]  /*00a0*/  VIMNMX R2, PT, PT, R13, R0, !PT ;  /* 0x000000000d027248 */ /* 0x000fc80007fe0100 */
[----:B-1----:R-:W-:-:S13]  /*00b0*/  ISETP.GE.AND P0, PT, R2, UR20, PT ;  /* 0x0000001402007c0c */ /* 0x002fda000bf06270 */
[----:B------:R-:W-:Y:S05]  /*00c0*/  @P0 EXIT ;  /* 0x000000000000094d */ /* 0x000fea0003800000 */
[----:B------:R-:W-:Y:S01]  /*00d0*/  UISETP.GE.U32.AND UP0, UPT, UR20, 0x8, UPT ;  /* 0x000000081400788c */ /* 0x000fe2000bf06070 */
[----:B------:R-:W-:Y:S02]  /*00e0*/  HFMA2 R12, -RZ, RZ, 0, 0 ;  /* 0x00000000ff0c7431 */ /* 0x000fe400000001ff */
[----:B------:R-:W-:Y:S01]  /*00f0*/  IMAD R13, R13, UR20, RZ ;  /* 0x000000140d0d7c24 */ /* 0x000fe2000f8e02ff */
[----:B------:R-:W-:Y:S01]  /*0100*/  UMOV UR4, URZ ;  /* 0x000000ff00047c82 */ /* 0x000fe20008000000 */
[----:B------:R-:W0:Y:S04]  /*0110*/  LDCU.64 UR18, c[0x0][0x358] ;  /* 0x00006b00ff1277ac */ /* 0x000e280008000a00 */
[----:B------:R-:W-:Y:S05]  /*0120*/  BRA.U !UP0, `(.L_x_0) ;  /* 0x0000000508047547 */ /* 0x000fea000b800000 */
[----:B------:R-:W1:Y:S01]  /*0130*/  LDCU.128 UR24, c[0x0][0x380] ;  /* 0x00007000ff1877ac */ /* 0x000e620008000c00 */
[----:B------:R-:W-:Y:S02]  /*0140*/  MOV R12, RZ ;  /* 0x000000ff000c7202 */ /* 0x000fe40000000f00 */
[----:B------:R-:W-:Y:S01]  /*0150*/  MOV R14, R0 ;  /* 0x00000000000e7202 */ /* 0x000fe20000000f00 */
[----:B------:R-:W-:-:S04]  /*0160*/  ULOP3.LUT UR4, UR20, 0x7ffffff8, URZ, 0xc0, !UPT ;  /* 0x7ffffff814047892 */ /* 0x000fc8000f8ec0ff */
[----:B------:R-:W-:Y:S01]  /*0170*/  UIADD3 UR5, UPT, UPT, -UR4, URZ, URZ ;  /* 0x000000ff04057290 */ /* 0x000fe2000fffe1ff */
[----:B-1----:R-:W-:Y:S01]  /*0180*/  MOV R2, UR24 ;  /* 0x0000001800027c02 */ /* 0x002fe20008000f00 */
[----:B------:R-:W-:Y:S01]  /*0190*/  UIMAD.WIDE UR6, UR20, 0x8, UR26 ;  /* 0x00000008140678a5 */ /* 0x000fe2000f8e021a */
[----:B------:R-:W-:Y:S01]  /*01a0*/  MOV R3, UR25 ;  /* 0x0000001900037c02 */ /* 0x000fe20008000f00 */
[----:B------:R-:W-:Y:S02]  /*01b0*/  UIMAD.WIDE UR8, UR20, 0xc, UR26 ;  /* 0x0000000c140878a5 */ /* 0x000fe4000f8e021a */
[----:B------:R-:W-:Y:S01]  /*01c0*/  UIMAD.WIDE UR10, UR20, 0x10, UR26 ;  /* 0x00000010140a78a5 */ /* 0x000fe2000f8e021a */
[----:B------:R-:W-:Y:S01]  /*01d0*/  IMAD.WIDE.U32 R2, R13, 0x4, R2 ;  /* 0x000000040d027825 */ /* 0x000fe200078e0002 */
[----:B------:R-:W-:Y:S02]  /*01e0*/  UIMAD.WIDE UR12, UR20, 0x14, UR26 ;  /* 0x00000014140c78a5 */ /* 0x000fe4000f8e021a */
[----:B------:R-:W-:Y:S01]  /*01f0*/  UIMAD.WIDE UR14, UR20, 0x18, UR26 ;  /* 0x00000018140e78a5 */ /* 0x000fe2000f8e021a */
[----:B------:R-:W-:Y:S01]  /*0200*/  IADD3 R2, P0, PT, R2, 0x10, RZ ;  /* 0x0000001002027810 */ /* 0x000fe20007f1e0ff */
[----:B------:R-:W-:-:S03]  /*0210*/  UIMAD.WIDE UR16, UR20, 0x1c, UR26 ;  /* 0x0000001c141078a5 */ /* 0x000fc6000f8e021a */
[----:B------:R-:W-:-:S09]  /*0220*/  IADD3.X R3, PT, PT, RZ, R3, RZ, P0, !PT ;  /* 0x00000003ff037210 */ /* 0x000fd200007fe4ff */
.L_x_1:
[----:B------:R-:W-:Y:S01]  /*0230*/  UIMAD.WIDE UR22, UR20, 0x4, UR26 ;  /* 0x00000004141678a5 */ /* 0x000fe2000f8e021a */
[----:B------:R-:W-:Y:S02]  /*0240*/  IMAD.MOV.U32 R23, RZ, RZ, 0x4 ;  /* 0x00000004ff177424 */ /* 0x000fe400078e00ff */
[----:B------:R-:W-:Y:S01]  /*0250*/  HFMA2 R11, -RZ, RZ, 0, 2.384185791015625e-07 ;  /* 0x00000004ff0b7431 */ /* 0x000fe200000001ff */
[----:B------:R-:W-:Y:S01]  /*0260*/  MOV R25, 0x4 ;  /* 0x0000000400197802 */ /* 0x000fe20000000f00 */
[----:B0-----:R-:W2:Y:S01]  /*0270*/  LDG.E R21, desc[UR18][R2.64+-0x10] ;  /* 0xfffff01202157981 */ /* 0x001ea2000c1e1900 */
[C---:B------:R-:W-:Y:S01]  /*0280*/  IMAD.WIDE R22, R14.reuse, R23, UR26 ;  /* 0x0000001a0e167e25 */ /* 0x040fe2000f8e0217 */
[----:B------:R-:W-:Y:S02]  /*0290*/  MOV R8, UR22 ;  /* 0x0000001600087c02 */ /* 0x000fe40008000f00 */
[----:B------:R-:W-:Y:S01]  /*02a0*/  MOV R9, UR23 ;  /* 0x0000001700097c02 */ /* 0x000fe20008000f00 */
[----:B------:R-:W3:Y:S02]  /*02b0*/  LDG.E R19, desc[UR18][R2.64+-0xc] ;  /* 0xfffff41202137981 */ /* 0x000ee4000c1e1900 */
[----:B------:R-:W-:-:S02]  /*02c0*/  IMAD.WIDE R8, R14, 0x4, R8 ;  /* 0x000000040e087825 */ /* 0x000fc400078e0208 */
[----:B------:R-:W2:Y:S01]  /*02d0*/  LDG.E R22, desc[UR18][R22.64] ;  /* 0x0000001216167981 */ /* 0x000ea2000c1e1900 */
[----:B------:R-:W-:Y:S01]  /*02e0*/  MOV R5, 0x4 ;  /* 0x0000000400057802 */ /* 0x000fe20000000f00 */
[C---:B------:R-:W-:Y:S02]  /*02f0*/  IMAD.WIDE R24, R14.reuse, R25, UR6 ;  /* 0x000000060e187e25 */ /* 0x040fe4000f8e0219 */
[----:B------:R0:W3:Y:S02]  /*0300*/  LDG.E R20, desc[UR18][R8.64] ;  /* 0x0000001208147981 */ /* 0x0000e4000c1e1900 */
[----:B------:R-:W-:Y:S02]  /*0310*/  IMAD.WIDE R10, R14, R11, UR8 ;  /* 0x000000080e0a7e25 */ /* 0x000fe4000f8e020b */
[----:B------:R-:W4:Y:S04]  /*0320*/  LDG.E R18, desc[UR18][R24.64] ;  /* 0x0000001218127981 */ /* 0x000f28000c1e1900 */
[----:B------:R-:W4:Y:S01]  /*0330*/  LDG.E R17, desc[UR18][R2.64+-0x8] ;  /* 0xfffff81202117981 */ /* 0x000f22000c1e1900 */
[----:B0-----:R-:W-:-:S02]  /*0340*/  HFMA2 R9, -RZ, RZ, 0, 2.384185791015625e-07 ;  /* 0x00000004ff097431 */ /* 0x001fc400000001ff */
[----:B------:R-:W-:Y:S01]  /*0350*/  IMAD.MOV.U32 R7, RZ, RZ, 0x4 ;  /* 0x00000004ff077424 */ /* 0x000fe200078e00ff */
[----:B------:R0:W5:Y:S01]  /*0360*/  LDG.E R16, desc[UR18][R10.64] ;  /* 0x000000120a107981 */ /* 0x000162000c1e1900 */
[----:B------:R-:W-:-:S03]  /*0370*/  IMAD.WIDE R4, R14, R5, UR10 ;  /* 0x0000000a0e047e25 */ /* 0x000fc6000f8e0205 */
[----:B------:R-:W5:Y:S01]  /*0380*/  LDG.E R15, desc[UR18][R2.64+-0x4] ;  /* 0xfffffc12020f7981 */ /* 0x000f62000c1e1900 */
[C---:B------:R-:W-:Y:S01]  /*0390*/  IMAD.WIDE R6, R14.reuse, R7, UR12 ;  /* 0x0000000c0e067e25 */ /* 0x040fe2000f8e0207 */
[----:B------:R-:W-:Y:S02]  /*03a0*/  MOV R27, 0x4 ;  /* 0x00000004001b7802 */ /* 0x000fe40000000f00 */
[----:B------:R1:W5:Y:S01]  /*03b0*/  LDG.E R4, desc[UR18][R4.64] ;  /* 0x0000001204047981 */ /* 0x000362000c1e1900 */
[----:B------:R-:W-:-:S03]  /*03c0*/  IMAD.WIDE R8, R14, R9, UR14 ;  /* 0x0000000e0e087e25 */ /* 0x000fc6000f8e0209 */
[----:B------:R-:W5:Y:S01]  /*03d0*/  LDG.E R23, desc[UR18][R2.64] ;  /* 0x0000001202177981 */ /* 0x000f62000c1e1900 */
[----:B0-----:R-:W-:-:S03]  /*03e0*/  IMAD.WIDE R10, R14, R27, UR16 ;  /* 0x000000100e0a7e25 */ /* 0x001fc6000f8e021b */
[----:B------:R-:W5:Y:S04]  /*03f0*/  LDG.E R7, desc[UR18][R6.64] ;  /* 0x0000001206077981 */ /* 0x000f68000c1e1900 */
[----:B------:R-:W5:Y:S04]  /*0400*/  LDG.E R24, desc[UR18][R2.64+0x4] ;  /* 0x0000041202187981 */ /* 0x000f68000c1e1900 */
[----:B------:R-:W5:Y:S04]  /*0410*/  LDG.E R8, desc[UR18][R8.64] ;  /* 0x0000001208087981 */ /* 0x000f68000c1e1900 */
[----:B------:R-:W5:Y:S04]  /*0420*/  LDG.E R25, desc[UR18][R2.64+0x8] ;  /* 0x0000081202197981 */ /* 0x000f68000c1e1900 */
[----:B------:R-:W5:Y:S04]  /*0430*/  LDG.E R10, desc[UR18][R10.64] ;  /* 0x000000120a0a7981 */ /* 0x000f68000c1e1900 */
[----:B------:R0:W5:Y:S01]  /*0440*/  LDG.E R27, desc[UR18][R2.64+0xc] ;  /* 0x00000c12021b7981 */ /* 0x000162000c1e1900 */
[----:B------:R-:W-:-:S04]  /*0450*/  UIADD3 UR5, UPT, UPT, UR5, 0x8, URZ ;  /* 0x0000000805057890 */ /* 0x000fc8000fffe0ff */
[----:B------:R-:W-:Y:S01]  /*0460*/  UISETP.NE.AND UP0, UPT, UR5, URZ, UPT ;  /* 0x000000ff0500728c */ /* 0x000fe2000bf05270 */
[----:B-1----:R-:W-:Y:S02]  /*0470*/  MOV R5, UR20 ;  /* 0x0000001400057c02 */ /* 0x002fe40008000f00 */
[----:B0-----:R-:W-:Y:S02]  /*0480*/  IADD3 R2, P0, PT, R2, 0x20, RZ ;  /* 0x0000002002027810 */ /* 0x001fe40007f1e0ff */
[----:B------:R-:W-:Y:S02]  /*0490*/  LEA R14, R5, R14, 0x3 ;  /* 0x0000000e050e7211 */ /* 0x000fe400078e18ff */
[----:B------:R-:W-:Y:S01]  /*04a0*/  IADD3.X R3, PT, PT, RZ, R3, RZ, P0, !PT ;  /* 0x00000003ff037210 */ /* 0x000fe200007fe4ff */
[----:B--2---:R-:W-:-:S04]  /*04b0*/  FFMA R22, R21, R22, R12 ;  /* 0x0000001615167223 */ /* 0x004fc8000000000c */
[----:B---3--:R-:W-:-:S04]  /*04c0*/  FFMA R20, R19, R20, R22 ;  /* 0x0000001413147223 */ /* 0x008fc80000000016 */
[----:B----4-:R-:W-:-:S04]  /*04d0*/  FFMA R18, R17, R18, R20 ;  /* 0x0000001211127223 */ /* 0x010fc80000000014 */
[----:B-----5:R-:W-:-:S04]  /*04e0*/  FFMA R16, R15, R16, R18 ;  /* 0x000000100f107223 */ /* 0x020fc80000000012 */
[----:B------:R-:W-:-:S04]  /*04f0*/  FFMA R23, R23, R4, R16 ;  /* 0x0000000417177223 */ /* 0x000fc80000000010 */
[----:B------:R-:W-:-:S04]  /*0500*/  FFMA R24, R24, R7, R23 ;  /* 0x0000000718187223 */ /* 0x000fc80000000017 */
[----:B------:R-:W-:-:S04]  /*0510*/  FFMA R8, R25, R8, R24 ;  /* 0x0000000819087223 */ /* 0x000fc80000000018 */
[----:B------:R-:W-:Y:S01]  /*0520*/  FFMA R12, R27, R10, R8 ;  /* 0x0000000a1b0c7223 */ /* 0x000fe20000000008 */
[----:B------:R-:W-:Y:S06]  /*0530*/  BRA.U UP0, `(.L_x_1) ;  /* 0xfffffffd003c7547 */ /* 0x000fec000b83ffff */
.L_x_0:
[----:B------:R-:W-:-:S04]  /*0540*/  ULOP3.LUT UR6, UR20, 0x7, URZ, 0xc0, !UPT ;  /* 0x0000000714067892 */ /* 0x000fc8000f8ec0ff */
[----:B------:R-:W-:-:S09]  /*0550*/  UISETP.NE.AND UP0, UPT, UR6, URZ, UPT ;  /* 0x000000ff0600728c */ /* 0x000fd2000bf05270 */
[----:B------:R-:W-:Y:S05]  /*0560*/  BRA.U !UP0, `(.L_x_2) ;  /* 0x0000000508387547 */ /* 0x000fea000b800000 */
[----:B------:R-:W-:Y:S02]  /*0570*/  UISETP.GE.U32.AND UP0, UPT, UR6, 0x4, UPT ;  /* 0x000000040600788c */ /* 0x000fe4000bf06070 */
[----:B------:R-:W-:-:S04]  /*0580*/  ULOP3.LUT UR5, UR20, 0x3, URZ, 0xc0, !UPT ;  /* 0x0000000314057892 */ /* 0x000fc8000f8ec0ff */
[----:B------:R-:W-:-:S03]  /*0590*/  UISETP.NE.AND UP1, UPT, UR5, URZ, UPT ;  /* 0x000000ff0500728c */ /* 0x000fc6000bf25270 */
[----:B------:R-:W-:Y:S08]  /*05a0*/  BRA.U !UP0, `(.L_x_3) ;  /* 0x00000001087c7547 */ /* 0x000ff0000b800000 */
[----:B------:R-:W1:Y:S01]  /*05b0*/  LDC.64 R6, c[0x0][0x388] ;  /* 0x0000e200ff067b82 */ /* 0x000e620000000a00 */
[----:B------:R-:W2:Y:S01]  /*05c0*/  LDCU.64 UR6, c[0x0][0x380] ;  /* 0x00007000ff0677ac */ /* 0x000ea20008000a00 */
[----:B------:R-:W-:Y:S01]  /*05d0*/  IMAD.U32 R9, RZ, RZ, UR4 ;  /* 0x00000004ff097e24 */ /* 0x000fe2000f8e00ff */
[C---:B------:R-:W-:Y:S02]  /*05e0*/  IADD3 R3, PT, PT, R13.reuse, UR4, RZ ;  /* 0x000000040d037c10 */ /* 0x040fe4000fffe0ff */
[----:B------:R-:W-:Y:S01]  /*05f0*/  IADD3 R10, P0, PT, R13, UR4, RZ ;  /* 0x000000040d0a7c10 */ /* 0x000fe2000ff1e0ff */
[----:B------:R-:W-:Y:S01]  /*0600*/  IMAD R9, R9, UR20, R0 ;  /* 0x0000001409097c24 */ /* 0x000fe2000f8e0200 */
[----:B------:R-:W-:Y:S01]  /*0610*/  MOV R11, UR20 ;  /* 0x00000014000b7c02 */ /* 0x000fe20008000f00 */
[----:B------:R-:W3:Y:S01]  /*0620*/  LDC.64 R4, c[0x0][0x380] ;  /* 0x0000e000ff047b82 */ /* 0x000ee20000000a00 */
[----:B------:R-:W-:Y:S01]  /*0630*/  MOV R15, UR20 ;  /* 0x00000014000f7c02 */ /* 0x000fe20008000f00 */
[----:B-1----:R-:W-:Y:S01]  /*0640*/  IMAD.WIDE R6, R9, 0x4, R6 ;  /* 0x0000000409067825 */ /* 0x002fe200078e0206 */
[----:B------:R-:W-:-:S05]  /*0650*/  MOV R9, UR20 ;  /* 0x0000001400097c02 */ /* 0x000fca0008000f00 */
[----:B------:R-:W-:Y:S02]  /*0660*/  IMAD.WIDE R8, R9, 0x4, R6 ;  /* 0x0000000409087825 */ /* 0x000fe400078e0206 */
[----:B0-----:R-:W4:Y:S02]  /*0670*/  LDG.E R6, desc[UR18][R6.64] ;  /* 0x0000001206067981 */ /* 0x001f24000c1e1900 */
[----:B---3--:R-:W-:Y:S01]  /*0680*/  IMAD.WIDE.U32 R4, R3, 0x4, R4 ;  /* 0x0000000403047825 */ /* 0x008fe200078e0004 */
[----:B------:R-:W-:Y:S01]  /*0690*/  IADD3.X R3, PT, PT, RZ, RZ, RZ, P0, !PT ;  /* 0x000000ffff037210 */ /* 0x000fe200007fe4ff */
[----:B------:R-:W3:Y:S01]  /*06a0*/  LDG.E R17, desc[UR18][R8.64] ;  /* 0x0000001208117981 */ /* 0x000ee2000c1e1900 */
[----:B--2---:R-:W-:-:S03]  /*06b0*/  LEA R2, P0, R10, UR6, 0x2 ;  /* 0x000000060a027c11 */ /* 0x004fc6000f8010ff */
[----:B------:R-:W4:Y:S01]  /*06c0*/  LDG.E R5, desc[UR18][R4.64] ;  /* 0x0000001204057981 */ /* 0x000f22000c1e1900 */
[----:B------:R-:W-:Y:S01]  /*06d0*/  LEA.HI.X R3, R10, UR7, R3, 0x2, P0 ;  /* 0x000000070a037c11 */ /* 0x000fe200080f1403 */
[----:B------:R-:W-:-:S04]  /*06e0*/  IMAD.WIDE R10, R11, 0x4, R8 ;  /* 0x000000040b0a7825 */ /* 0x000fc800078e0208 */
[----:B------:R-:W3:Y:S01]  /*06f0*/  LDG.E R16, desc[UR18][R2.64+0x4] ;  /* 0x0000041202107981 */ /* 0x000ee2000c1e1900 */
[----:B------:R-:W-:-:S03]  /*0700*/  IMAD.WIDE R14, R15, 0x4, R10 ;  /* 0x000000040f0e7825 */ /* 0x000fc600078e020a */
[----:B------:R-:W2:Y:S04]  /*0710*/  LDG.E R19, desc[UR18][R10.64] ;  /* 0x000000120a137981 */ /* 0x000ea8000c1e1900 */
[----:B------:R-:W2:Y:S04]  /*0720*/  LDG.E R18, desc[UR18][R2.64+0x8] ;  /* 0x0000081202127981 */ /* 0x000ea8000c1e1900 */
[----:B------:R-:W5:Y:S04]  /*0730*/  LDG.E R20, desc[UR18][R2.64+0xc] ;  /* 0x00000c1202147981 */ /* 0x000f68000c1e1900 */
[----:B------:R-:W5:Y:S01]  /*0740*/  LDG.E R14, desc[UR18][R14.64] ;  /* 0x000000120e0e7981 */ /* 0x000f62000c1e1900 */
[----:B------:R-:W-:Y:S01]  /*0750*/  UIADD3 UR4, UPT, UPT, UR4, 0x4, URZ ;  /* 0x0000000404047890 */ /* 0x000fe2000fffe0ff */
[----:B----4-:R-:W-:-:S04]  /*0760*/  FFMA R5, R5, R6, R12 ;  /* 0x0000000605057223 */ /* 0x010fc8000000000c */
[----:B---3--:R-:W-:-:S04]  /*0770*/  FFMA R5, R16, R17, R5 ;  /* 0x0000001110057223 */ /* 0x008fc80000000005 */
[----:B--2---:R-:W-:-:S04]  /*0780*/  FFMA R5, R18, R19, R5 ;  /* 0x0000001312057223 */ /* 0x004fc80000000005 */
[----:B-----5:R-:W-:-:S07]  /*0790*/  FFMA R12, R20, R14, R5 ;  /* 0x0000000e140c7223 */ /* 0x020fce0000000005 */
.L_x_3:
[----:B------:R-:W-:Y:S05]  /*07a0*/  BRA.U !UP1, `(.L_x_2) ;  /* 0x0000000109a87547 */ /* 0x000fea000b800000 */
[----:B------:R-:W-:Y:S01]  /*07b0*/  UISETP.NE.AND UP0, UPT, UR5, 0x1, UPT ;  /* 0x000000010500788c */ /* 0x000fe2000bf05270 */
[----:B------:R-:W-:Y:S01]  /*07c0*/  MOV R7, UR4 ;  /* 0x0000000400077c02 */ /* 0x000fe20008000f00 */
[----:B------:R-:W-:Y:S02]  /*07d0*/  ULOP3.LUT UR5, UR20, 0x1, URZ, 0xc0, !UPT ;  /* 0x0000000114057892 */ /* 0x000fe4000f8ec0ff */
[----:B------:R-:W-:Y:S02]  /*07e0*/  MOV R15, UR20 ;  /* 0x00000014000f7c02 */ /* 0x000fe40008000f00 */
[----:B------:R-:W-:Y:S01]  /*07f0*/  UISETP.NE.U32.AND UP1, UPT, UR5, 0x1, UPT ;  /* 0x000000010500788c */ /* 0x000fe2000bf25070 */
[----:B------:R-:W-:-:S04]  /*0800*/  PLOP3.LUT P1, PT, PT, PT, UP0, 0x80, 0x8 ;  /* 0x000000000008781c */ /* 0x000fc80003f2f008 */
[----:B------:R-:W1:Y:S01]  /*0810*/  @UP0 LDCU.128 UR8, c[0x0][0x380] ;  /* 0x00007000ff0807ac */ /* 0x000e620008000c00 */
[----:B------:R-:W-:Y:S01]  /*0820*/  PLOP3.LUT P0, PT, PT, PT, UP1, 0x80, 0x8 ;  /* 0x000000000008781c */ /* 0x000fe20003f0f018 */
[----:B------:R-:W2:Y:S04]  /*0830*/  @UP0 LDCU.64 UR6, c[0x0][0x380] ;  /* 0x00007000ff0607ac */ /* 0x000ea80008000a00 */
[----:B------:R-:W3:Y:S03]  /*0840*/  @!UP1 LDCU.128 UR12, c[0x0][0x380] ;  /* 0x00007000ff0c97ac */ /* 0x000ee60008000c00 */
[C---:B------:R-:W-:Y:S02]  /*0850*/  @P1 IADD3 R3, PT, PT, R13.reuse, UR4, RZ ;  /* 0x000000040d031c10 */ /* 0x040fe4000fffe0ff */
[----:B------:R-:W-:Y:S01]  /*0860*/  @P1 IADD3 R6, P2, PT, R13, UR4, RZ ;  /* 0x000000040d061c10 */ /* 0x000fe2000ff5e0ff */
[----:B------:R-:W-:Y:S01]  /*0870*/  @UP0 UIADD3 UR4, UPT, UPT, UR4, 0x2, URZ ;  /* 0x0000000204040890 */ /* 0x000fe2000fffe0ff */
[----:B-1----:R-:W-:Y:S01]  /*0880*/  MOV R11, UR9 ;  /* 0x00000009000b7c02 */ /* 0x002fe20008000f00 */
[----:B------:R-:W-:Y:S01]  /*0890*/  IMAD.U32 R10, RZ, RZ, UR8 ;  /* 0x00000008ff0a7e24 */ /* 0x000fe2000f8e00ff */
[----:B------:R-:W-:-:S02]  /*08a0*/  MOV R4, UR10 ;  /* 0x0000000a00047c02 */ /* 0x000fc40008000f00 */
[----:B------:R-:W-:Y:S01]  /*08b0*/  MOV R5, UR11 ;  /* 0x0000000b00057c02 */ /* 0x000fe20008000f00 */
[----:B------:R-:W-:-:S04]  /*08c0*/  @P1 IMAD.WIDE.U32 R10, R3, 0x4, R10 ;  /* 0x00000004030a1825 */ /* 0x000fc800078e000a */
[----:B------:R-:W-:Y:S01]  /*08d0*/  @P1 IMAD R3, R7, UR20, R0 ;  /* 0x0000001407031c24 */ /* 0x000fe2000f8e0200 */
[----:B------:R-:W-:Y:S01]  /*08e0*/  @P1 IADD3.X R7, PT, PT, RZ, RZ, RZ, P2, !PT ;  /* 0x000000ffff071210 */ /* 0x000fe200017fe4ff */
[----:B------:R-:W-:Y:S01]  /*08f0*/  IMAD.U32 R19, RZ, RZ, UR4 ;  /* 0x00000004ff137e24 */ /* 0x000fe2000f8e00ff */
[C---:B--2---:R-:W-:Y:S01]  /*0900*/  @P1 LEA R2, P2, R6.reuse, UR6, 0x2 ;  /* 0x0000000606021c11 */ /* 0x044fe2000f8410ff */
[----:B------:R-:W-:Y:S01]  /*0910*/  @P1 IMAD.WIDE R4, R3, 0x4, R4 ;  /* 0x0000000403041825 */ /* 0x000fe200078e0204 */
[----:B------:R-:W-:Y:S01]  /*0920*/  @!P0 IADD3 R17, PT, PT, R13, UR4, RZ ;  /* 0x000000040d118c10 */ /* 0x000fe2000fffe0ff */
[----:B0-----:R-:W2:Y:S01]  /*0930*/  @P1 LDG.E R11, desc[UR18][R10.64] ;  /* 0x000000120a0b1981 */ /* 0x001ea2000c1e1900 */
[----:B------:R-:W-:Y:S01]  /*0940*/  @P1 LEA.HI.X R3, R6, UR7, R7, 0x2, P2 ;  /* 0x0000000706031c11 */ /* 0x000fe200090f1407 */
[----:B------:R-:W-:Y:S01]  /*0950*/  @!P0 IMAD R19, R19, UR20, R0 ;  /* 0x0000001413138c24 */ /* 0x000fe2000f8e0200 */
[----:B---3--:R-:W-:Y:S01]  /*0960*/  MOV R6, UR12 ;  /* 0x0000000c00067c02 */ /* 0x008fe20008000f00 */
[----:B------:R-:W-:Y:S01]  /*0970*/  @P1 IMAD.WIDE R14, R15, 0x4, R4 ;  /* 0x000000040f0e1825 */ /* 0x000fe200078e0204 */
[----:B------:R-:W-:Y:S01]  /*0980*/  MOV R7, UR13 ;  /* 0x0000000d00077c02 */ /* 0x000fe20008000f00 */
[----:B------:R-:W2:Y:S01]  /*0990*/  @P1 LDG.E R4, desc[UR18][R4.64] ;  /* 0x0000001204041981 */ /* 0x000ea2000c1e1900 */
[----:B------:R-:W-:-:S02]  /*09a0*/  MOV R8, UR14 ;  /* 0x0000000e00087c02 */ /* 0x000fc40008000f00 */
[----:B------:R-:W-:Y:S01]  /*09b0*/  MOV R9, UR15 ;  /* 0x0000000f00097c02 */ /* 0x000fe20008000f00 */
[----:B------:R-:W-:Y:S01]  /*09c0*/  @!P0 IMAD.WIDE.U32 R6, R17, 0x4, R6 ;  /* 0x0000000411068825 */ /* 0x000fe200078e0006 */
[----:B------:R-:W3:Y:S03]  /*09d0*/  @P1 LDG.E R14, desc[UR18][R14.64] ;  /* 0x000000120e0e1981 */ /* 0x000ee6000c1e1900 */
[----:B------:R-:W-:Y:S01]  /*09e0*/  @!P0 IMAD.WIDE R8, R19, 0x4, R8 ;  /* 0x0000000413088825 */ /* 0x000fe200078e0208 */
[----:B------:R-:W3:Y:S04]  /*09f0*/  @P1 LDG.E R2, desc[UR18][R2.64+0x4] ;  /* 0x0000041202021981 */ /* 0x000ee8000c1e1900 */
[----:B------:R-:W4:Y:S04]  /*0a00*/  @!P0 LDG.E R7, desc[UR18][R6.64] ;  /* 0x0000001206078981 */ /* 0x000f28000c1e1900 */
[----:B------:R-:W4:Y:S01]  /*0a10*/  @!P0 LDG.E R8, desc[UR18][R8.64] ;  /* 0x0000001208088981 */ /* 0x000f22000c1e1900 */
[----:B--2---:R-:W-:-:S04]  /*0a20*/  @P1 FFMA R11, R11, R4, R12 ;  /* 0x000000040b0b1223 */ /* 0x004fc8000000000c */
[----:B---3--:R-:W-:-:S04]  /*0a30*/  @P1 FFMA R12, R2, R14, R11 ;  /* 0x0000000e020c1223 */ /* 0x008fc8000000000b */
[----:B----4-:R-:W-:-:S07]  /*0a40*/  @!P0 FFMA R12, R7, R8, R12 ;  /* 0x00000008070c8223 */ /* 0x010fce000000000c */
.L_x_2:
[----:B------:R-:W1:Y:S01]  /*0a50*/  LDC.64 R2, c[0x0][0x390] ;  /* 0x0000e400ff027b82 */ /* 0x000e620000000a00 */
[----:B------:R-:W-:-:S05]  /*0a60*/  IADD3 R13, PT, PT, R0, R13, RZ ;  /* 0x0000000d000d7210 */ /* 0x000fca0007ffe0ff */
[----:B-1----:R-:W-:-:S05]  /*0a70*/  IMAD.WIDE R2, R13, 0x4, R2 ;  /* 0x000000040d027825 */ /* 0x002fca00078e0202 */
[----:B0-----:R-:W-:Y:S01]  /*0a80*/  STG.E desc[UR18][R2.64], R12 ;  /* 0x0000000c02007986 */ /* 0x001fe2000c101912 */
[----:B------:R-:W-:Y:S05]  /*0a90*/  EXIT ;  /* 0x000000000000794d */ /* 0x000fea0003800000 */
.L_x_4:
[----:B------:R-:W-:-:S00]  /*0aa0*/  BRA `(.L_x_4) ;  /* 0xfffffffc00fc7947 */ /* 0x000fc0000383ffff */
[----:B------:R-:W-:-:S00]  /*0ab0*/  NOP ;  /* 0x0000000000007918 */ /* 0x000fc00000000000 */
        /* <DEDUP_REMOVED lines=12> */
.L_x_5:


//--------------------- .nv.shared.reserved.0     --------------------------
	.section	.nv.shared.reserved.0,"aw",@nobits
	.weak		__nv_reservedSMEM_offset_0_alias
	.size		__nv_reservedSMEM_offset_0_alias, 0, 64
	.other		__nv_reservedSMEM_offset_0_alias,@"STO_CUDA_RESERVED_SHARED STV_DEFAULT"
__nv_reservedSMEM_offset_0_alias:
	.zero		0
	.zero		64


//--------------------- .nv.constant0._Z7mat_mulPKfS0_Pfi --------------------------
	.section	.nv.constant0._Z7mat_mulPKfS0_Pfi,"a",@progbits
	.sectionflags	@""
	.align	4
.nv.constant0._Z7mat_mulPKfS0_Pfi:
	.zero		924


//--------------------- SYMBOLS --------------------------

	.type		.nv.reservedSmem.offset0,@object
	.size		.nv.reservedSmem.offset0,0x4
